//
// Generated by NVIDIA NVVM Compiler
//
// Compiler Build ID: CL-36424714
// Cuda compilation tools, release 13.0, V13.0.88
// Based on NVVM 20.0.0
//

.version 9.0
.target sm_100
.address_size 64

	// .globl	vector_add
.extern .func  (.param .b32 func_retval0) vprintf
(
	.param .b64 vprintf_param_0,
	.param .b64 vprintf_param_1
)
;
.global .align 1 .b8 $str[8] = {37, 100, 44, 32, 37, 100, 10};
.global .align 1 .b8 $str$1[10] = {65, 91, 48, 93, 58, 32, 37, 102, 10};

.visible .entry vector_add(
	.param .u64 .ptr .align 1 vector_add_param_0,
	.param .u64 .ptr .align 1 vector_add_param_1,
	.param .u64 .ptr .align 1 vector_add_param_2,
	.param .u32 vector_add_param_3,
	.param .u32 vector_add_param_4
)
{
	.local .align 8 .b8 	__local_depot0[8];
	.reg .b64 	%SP;
	.reg .b64 	%SPL;
	.reg .pred 	%p<3>;
	.reg .b32 	%r<10>;
	.reg .b32 	%f<2>;
	.reg .b64 	%rd<11>;
	.reg .b64 	%fd<2>;

	mov.u64 	%SPL, __local_depot0;
	cvta.local.u64 	%SP, %SPL;
	ld.param.u64 	%rd2, [vector_add_param_0];
	ld.param.u32 	%r2, [vector_add_param_3];
	add.u64 	%rd3, %SP, 0;
	add.u64 	%rd1, %SPL, 0;
	mov.u32 	%r3, %ctaid.x;
	mov.u32 	%r4, %ntid.x;
	mov.u32 	%r5, %tid.x;
	mad.lo.s32 	%r1, %r3, %r4, %r5;
	setp.ge.s32 	%p1, %r1, %r2;
	@%p1 bra 	$L__BB0_3;
	st.local.v2.u32 	[%rd1], {%r1, %r2};
	mov.u64 	%rd4, $str;
	cvta.global.u64 	%rd5, %rd4;
	{ // callseq 0, 0
	.param .b64 param0;
	st.param.b64 	[param0], %rd5;
	.param .b64 param1;
	st.param.b64 	[param1], %rd3;
	.param .b32 retval0;
	call.uni (retval0), 
	vprintf, 
	(
	param0, 
	param1
	);
	ld.param.b32 	%r6, [retval0];
	} // callseq 0
	setp.ne.s32 	%p2, %r1, 2;
	@%p2 bra 	$L__BB0_3;
	cvta.to.global.u64 	%rd7, %rd2;
	ld.global.f32 	%f1, [%rd7];
	cvt.f64.f32 	%fd1, %f1;
	st.local.f64 	[%rd1], %fd1;
	mov.u64 	%rd8, $str$1;
	cvta.global.u64 	%rd9, %rd8;
	{ // callseq 1, 0
	.param .b64 param0;
	st.param.b64 	[param0], %rd9;
	.param .b64 param1;
	st.param.b64 	[param1], %rd3;
	.param .b32 retval0;
	call.uni (retval0), 
	vprintf, 
	(
	param0, 
	param1
	);
	ld.param.b32 	%r8, [retval0];
	} // callseq 1
$L__BB0_3:
	ret;

}


// ===== COMPILED SASS (sm_100) =====

	.target	sm_100

	.elftype	@"ET_EXEC"


//--------------------- .note.nv.tkinfo           --------------------------
	.section	.note.nv.tkinfo,"",@"SHT_NOTE"
	.sectionflags	@"SHF_NOTE_NV_TKINFO"
	.tkinfo
        /*0018*/ 	.word	0x00000002
        /*0030*/ 	.string	""
        /*0030*/ 	.string	"ptxas"
        /*0030*/ 	.string	"Cuda compilation tools, release 13.0, V13.0.88"
        /*0030*/ 	.string	"Build cuda_13.0.r13.0/compiler.36424714_0"
        /*0030*/ 	.string	"-arch sm_100 -m 64 "



//--------------------- .note.nv.cuinfo           --------------------------
	.section	.note.nv.cuinfo,"",@"SHT_NOTE"
	.sectionflags	@"SHF_NOTE_NV_CUINFO"
        /*0018*/ 	.short	0x0002
        /*001a*/ 	.short	0x0064
        /*001c*/ 	.short	0x0082
	.zero		2


//--------------------- .nv.info                  --------------------------
	.section	.nv.info,"",@"SHT_CUDA_INFO"
	.align	4


	//----- nvinfo : EIATTR_REGCOUNT
	.align		4
        /*0000*/ 	.byte	0x04, 0x2f
        /*0002*/ 	.short	(.L_3 - .L_2)
	.align		4
.L_2:
        /*0004*/ 	.word	index@(vector_add)
        /*0008*/ 	.word	0x00000018


	//----- nvinfo : EIATTR_FRAME_SIZE
	.align		4
.L_3:
        /*000c*/ 	.byte	0x04, 0x11
        /*000e*/ 	.short	(.L_5 - .L_4)
	.align		4
.L_4:
        /*0010*/ 	.word	index@(vector_add)
        /*0014*/ 	.word	0x00000008


	//----- nvinfo : EIATTR_MIN_STACK_SIZE
	.align		4
.L_5:
        /*0018*/ 	.byte	0x04, 0x12
        /*001a*/ 	.short	(.L_7 - .L_6)
	.align		4
.L_6:
        /*001c*/ 	.word	index@(vector_add)
        /*0020*/ 	.word	0x00000008
.L_7:


//--------------------- .nv.compat                --------------------------
	.section	.nv.compat,"",@"SHT_CUDA_COMPAT_INFO"
	.align	4
        /*0000*/ 	.byte	0x02, 0x09, 0x00, 0x00, 0x02, 0x02, 0x01, 0x00, 0x02, 0x05, 0x05, 0x00, 0x03, 0x07, 0x01, 0x01
        /*0010*/ 	.byte	0x02, 0x03, 0x00, 0x00, 0x02, 0x06, 0x01, 0x00, 0x04, 0x0b, 0x08, 0x00, 0x09, 0x00, 0x00, 0x00
        /*0020*/ 	.byte	0x00, 0x00, 0x00, 0x00


//--------------------- .nv.info.vector_add       --------------------------
	.section	.nv.info.vector_add,"",@"SHT_CUDA_INFO"
	.sectionflags	@""
	.align	4


	//----- nvinfo : EIATTR_CUDA_API_VERSION
	.align		4
        /*0000*/ 	.byte	0x04, 0x37
        /*0002*/ 	.short	(.L_9 - .L_8)
.L_8:
        /*0004*/ 	.word	0x00000082


	//----- nvinfo : EIATTR_KPARAM_INFO
	.align		4
.L_9:
        /*0008*/ 	.byte	0x04, 0x17
        /*000a*/ 	.short	(.L_11 - .L_10)
.L_10:
        /*000c*/ 	.word	0x00000000
        /*0010*/ 	.short	0x0004
        /*0012*/ 	.short	0x001c
        /*0014*/ 	.byte	0x00, 0xf0, 0x11, 0x00


	//----- nvinfo : EIATTR_KPARAM_INFO
	.align		4
.L_11:
        /*0018*/ 	.byte	0x04, 0x17
        /*001a*/ 	.short	(.L_13 - .L_12)
.L_12:
        /*001c*/ 	.word	0x00000000
        /*0020*/ 	.short	0x0003
        /*0022*/ 	.short	0x0018
        /*0024*/ 	.byte	0x00, 0xf0, 0x11, 0x00


	//----- nvinfo : EIATTR_KPARAM_INFO
	.align		4
.L_13:
        /*0028*/ 	.byte	0x04, 0x17
        /*002a*/ 	.short	(.L_15 - .L_14)
.L_14:
        /*002c*/ 	.word	0x00000000
        /*0030*/ 	.short	0x0002
        /*0032*/ 	.short	0x0010
        /*0034*/ 	.byte	0x00, 0xf5, 0x21, 0x00


	//----- nvinfo : EIATTR_KPARAM_INFO
	.align		4
.L_15:
        /*0038*/ 	.byte	0x04, 0x17
        /*003a*/ 	.short	(.L_17 - .L_16)
.L_16:
        /*003c*/ 	.word	0x00000000
        /*0040*/ 	.short	0x0001
        /*0042*/ 	.short	0x0008
        /*0044*/ 	.byte	0x00, 0xf5, 0x21, 0x00


	//----- nvinfo : EIATTR_KPARAM_INFO
	.align		4
.L_17:
        /*0048*/ 	.byte	0x04, 0x17
        /*004a*/ 	.short	(.L_19 - .L_18)
.L_18:
        /*004c*/ 	.word	0x00000000
        /*0050*/ 	.short	0x0000
        /*0052*/ 	.short	0x0000
        /*0054*/ 	.byte	0x00, 0xf5, 0x21, 0x00


	//----- nvinfo : EIATTR_SPARSE_MMA_MASK
	.align		4
.L_19:
        /*0058*/ 	.byte	0x03, 0x50
        /*005a*/ 	.short	0x0000


	//----- nvinfo : EIATTR_MAXREG_COUNT
	.align		4
        /*005c*/ 	.byte	0x03, 0x1b
        /*005e*/ 	.short	0x00ff


	//----- nvinfo : EIATTR_EXTERNS
	.align		4
        /*0060*/ 	.byte	0x04, 0x0f
        /*0062*/ 	.short	(.L_21 - .L_20)


	//   ....[0]....
	.align		4
.L_20:
        /*0064*/ 	.word	index@(vprintf)


	//----- nvinfo : EIATTR_MERCURY_ISA_VERSION
	.align		4
.L_21:
        /*0068*/ 	.byte	0x03, 0x5f
        /*006a*/ 	.short	0x0101


	//----- nvinfo : EIATTR_VRC_CTA_INIT_COUNT
	.align		4
        /*006c*/ 	.byte	0x02, 0x4a
	.zero		1
	.zero		1


	//----- nvinfo : EIATTR_SYSCALL_OFFSETS
	.align		4
        /*0070*/ 	.byte	0x04, 0x46
        /*0072*/ 	.short	(.L_23 - .L_22)


	//   ....[0]....
.L_22:
        /*0074*/ 	.word	0x00000160


	//   ....[1]....
        /*0078*/ 	.word	0x00000250


	//----- nvinfo : EIATTR_EXIT_INSTR_OFFSETS
	.align		4
.L_23:
        /*007c*/ 	.byte	0x04, 0x1c
        /*007e*/ 	.short	(.L_25 - .L_24)


	//   ....[0]....
.L_24:
        /*0080*/ 	.word	0x000000c0


	//   ....[1]....
        /*0084*/ 	.word	0x00000180


	//   ....[2]....
        /*0088*/ 	.word	0x00000260


	//----- nvinfo : EIATTR_CRS_STACK_SIZE
	.align		4
.L_25:
        /*008c*/ 	.byte	0x04, 0x1e
        /*008e*/ 	.short	(.L_27 - .L_26)
.L_26:
        /*0090*/ 	.word	0x00000000


	//----- nvinfo : EIATTR_CBANK_PARAM_SIZE
	.align		4
.L_27:
        /*0094*/ 	.byte	0x03, 0x19
        /*0096*/ 	.short	0x0020


	//----- nvinfo : EIATTR_PARAM_CBANK
	.align		4
        /*0098*/ 	.byte	0x04, 0x0a
        /*009a*/ 	.short	(.L_29 - .L_28)
	.align		4
.L_28:
        /*009c*/ 	.word	index@(.nv.constant0.vector_add)
        /*00a0*/ 	.short	0x0380
        /*00a2*/ 	.short	0x0020


	//----- nvinfo : EIATTR_SW_WAR
	.align		4
.L_29:
        /*00a4*/ 	.byte	0x04, 0x36
        /*00a6*/ 	.short	(.L_31 - .L_30)
.L_30:
        /*00a8*/ 	.word	0x00000008
.L_31:


//--------------------- .nv.callgraph             --------------------------
	.section	.nv.callgraph,"",@"SHT_CUDA_CALLGRAPH"
	.align	4
	.sectionentsize	8
	.align		4
        /*0000*/ 	.word	0x00000000
	.align		4
        /*0004*/ 	.word	0xffffffff
	.align		4
        /*0008*/ 	.word	index@(vector_add)
	.align		4
        /*000c*/ 	.word	index@(vprintf)
	.align		4
        /*0010*/ 	.word	0x00000000
	.align		4
        /*0014*/ 	.word	0xfffffffe
	.align		4
        /*0018*/ 	.word	0x00000000
	.align		4
        /*001c*/ 	.word	0xfffffffd
	.align		4
        /*0020*/ 	.word	0x00000000
	.align		4
        /*0024*/ 	.word	0xfffffffc


//--------------------- .nv.constant4             --------------------------
	.section	.nv.constant4,"a",@progbits
	.align	8
	.align		8
.nv.constant4:
        /*0000*/ 	.dword	vprintf
	.align		8
        /*0008*/ 	.dword	$str
	.align		8
        /*0010*/ 	.dword	$str$1


//--------------------- .text.vector_add          --------------------------
	.section	.text.vector_add,"ax",@progbits
	.align	128
        .global         vector_add
        .type           vector_add,@function
        .size           vector_add,(.L_x_3 - vector_add)
        .other          vector_add,@"STO_CUDA_ENTRY STV_DEFAULT"
vector_add:
.text.vector_add:
[----:B------:R-:W0:Y:S01]  /*0000*/  LDC R1, c[0x0][0x37c] ;  /* 0x0000df00ff017b82 */ /* 0x000e220000000800 */
[----:B------:R-:W1:Y:S01]  /*0010*/  S2R R3, SR_TID.X ;  /* 0x0000000000037919 */ /* 0x000e620000002100 */
[----:B------:R-:W2:Y:S06]  /*0020*/  LDCU UR5, c[0x0][0x2fc] ;  /* 0x00005f80ff0577ac */ /* 0x000eac0008000800 */
[----:B------:R-:W1:Y:S01]  /*0030*/  S2UR UR6, SR_CTAID.X ;  /* 0x00000000000679c3 */ /* 0x000e620000002500 */
[----:B0-----:R-:W-:Y:S01]  /*0040*/  VIADD R1, R1, 0xfffffff8 ;  /* 0xfffffff801017836 */ /* 0x001fe20000000000 */
[----:B------:R-:W0:Y:S06]  /*0050*/  LDCU UR4, c[0x0][0x2f8] ;  /* 0x00005f00ff0477ac */ /* 0x000e2c0008000800 */
[----:B------:R-:W1:Y:S08]  /*0060*/  LDC R18, c[0x0][0x360] ;  /* 0x0000d800ff127b82 */ /* 0x000e700000000800 */
[----:B------:R-:W3:Y:S01]  /*0070*/  LDC R19, c[0x0][0x398] ;  /* 0x0000e600ff137b82 */ /* 0x000ee20000000800 */
[----:B0-----:R-:W-:-:S05]  /*0080*/  IADD3 R2, P1, PT, R1, UR4, RZ ;  /* 0x0000000401027c10 */ /* 0x001fca000ff3e0ff */
[----:B--2---:R-:W-:Y:S02]  /*0090*/  IMAD.X R16, RZ, RZ, UR5, P1 ;  /* 0x00000005ff107e24 */ /* 0x004fe400088e06ff */
[----:B-1----:R-:W-:-:S05]  /*00a0*/  IMAD R18, R18, UR6, R3 ;  /* 0x0000000612127c24 */ /* 0x002fca000f8e0203 */
[----:B---3--:R-:W-:-:S13]  /*00b0*/  ISETP.GE.AND P0, PT, R18, R19, PT ;  /* 0x000000131200720c */ /* 0x008fda0003f06270 */
[----:B------:R-:W-:Y:S05]  /*00c0*/  @P0 EXIT ;  /* 0x000000000000094d */ /* 0x000fea0003800000 */
[----:B------:R-:W-:Y:S01]  /*00d0*/  MOV R17, 0x0 ;  /* 0x0000000000117802 */ /* 0x000fe20000000f00 */
[----:B------:R0:W-:Y:S01]  /*00e0*/  STL.64 [R1], R18 ;  /* 0x0000001201007387 */ /* 0x0001e20000100a00 */
[----:B------:R-:W1:Y:S01]  /*00f0*/  LDCU.64 UR4, c[0x4][0x8] ;  /* 0x01000100ff0477ac */ /* 0x000e620008000a00 */
[----:B------:R-:W-:Y:S01]  /*0100*/  IMAD.MOV.U32 R6, RZ, RZ, R2 ;  /* 0x000000ffff067224 */ /* 0x000fe200078e0002 */
[----:B------:R0:W2:Y:S01]  /*0110*/  LDC.64 R8, c[0x4][R17] ;  /* 0x0100000011087b82 */ /* 0x0000a20000000a00 */
[----:B------:R-:W-:Y:S02]  /*0120*/  MOV R7, R16 ;  /* 0x0000001000077202 */ /* 0x000fe40000000f00 */
[----:B-1----:R-:W-:Y:S01]  /*0130*/  MOV R4, UR4 ;  /* 0x0000000400047c02 */ /* 0x002fe20008000f00 */
[----:B0-----:R-:W-:-:S07]  /*0140*/  IMAD.U32 R5, RZ, RZ, UR5 ;  /* 0x00000005ff057e24 */ /* 0x001fce000f8e00ff */
[----:B------:R-:W-:-:S07]  /*0150*/  LEPC R20, `(.L_x_0) ;  /* 0x000000001014794e */ /* 0x000fce0000000000 */
[----:B--2---:R-:W-:Y:S05]  /*0160*/  CALL.ABS.NOINC R8 ;  /* 0x0000000008007343 */ /* 0x004fea0003c00000 */
.L_x_0:
[----:B------:R-:W-:-:S13]  /*0170*/  ISETP.NE.AND P0, PT, R18, 0x2, PT ;  /* 0x000000021200780c */ /* 0x000fda0003f05270 */
[----:B------:R-:W-:Y:S05]  /*0180*/  @P0 EXIT ;  /* 0x000000000000094d */ /* 0x000fea0003800000 */
[----:B------:R-:W0:Y:S01]  /*0190*/  LDC.64 R8, c[0x0][0x380] ;  /* 0x0000e000ff087b82 */ /* 0x000e220000000a00 */
[----:B------:R-:W0:Y:S02]  /*01a0*/  LDCU.64 UR4, c[0x0][0x358] ;  /* 0x00006b00ff0477ac */ /* 0x000e240008000a00 */
[----:B0-----:R-:W2:Y:S05]  /*01b0*/  LDG.E R8, desc[UR4][R8.64] ;  /* 0x0000000408087981 */ /* 0x001eaa000c1e1900 */
[----:B------:R0:W1:Y:S01]  /*01c0*/  LDC.64 R12, c[0x4][R17] ;  /* 0x01000000110c7b82 */ /* 0x0000620000000a00 */
[----:B------:R-:W3:Y:S01]  /*01d0*/  LDCU.64 UR4, c[0x4][0x10] ;  /* 0x01000200ff0477ac */ /* 0x000ee20008000a00 */
[----:B------:R-:W-:Y:S01]  /*01e0*/  IMAD.MOV.U32 R6, RZ, RZ, R2 ;  /* 0x000000ffff067224 */ /* 0x000fe200078e0002 */
[----:B------:R-:W-:Y:S01]  /*01f0*/  MOV R7, R16 ;  /* 0x0000001000077202 */ /* 0x000fe20000000f00 */
[----:B---3--:R-:W-:Y:S01]  /*0200*/  IMAD.U32 R4, RZ, RZ, UR4 ;  /* 0x00000004ff047e24 */ /* 0x008fe2000f8e00ff */
[----:B------:R-:W-:Y:S01]  /*0210*/  MOV R5, UR5 ;  /* 0x0000000500057c02 */ /* 0x000fe20008000f00 */
[----:B--2---:R-:W2:Y:S02]  /*0220*/  F2F.F64.F32 R10, R8 ;  /* 0x00000008000a7310 */ /* 0x004ea40000201800 */
[----:B-12---:R0:W-:Y:S04]  /*0230*/  STL.64 [R1], R10 ;  /* 0x0000000a01007387 */ /* 0x0061e80000100a00 */
[----:B------:R-:W-:-:S07]  /*0240*/  LEPC R20, `(.L_x_1) ;  /* 0x000000001014794e */ /* 0x000fce0000000000 */
[----:B0-----:R-:W-:Y:S05]  /*0250*/  CALL.ABS.NOINC R12 ;  /* 0x000000000c007343 */ /* 0x001fea0003c00000 */
.L_x_1:
[----:B------:R-:W-:Y:S05]  /*0260*/  EXIT ;  /* 0x000000000000794d */ /* 0x000fea0003800000 */
.L_x_2:
[----:B------:R-:W-:-:S00]  /*0270*/  BRA `(.L_x_2) ;  /* 0xfffffffc00fc7947 */ /* 0x000fc0000383ffff */
[----:B------:R-:W-:-:S00]  /*0280*/  NOP ;  /* 0x0000000000007918 */ /* 0x000fc00000000000 */
[----:B------:R-:W-:-:S00]  /*0290*/  NOP ;  /* 0x0000000000007918 */ /* 0x000fc00000000000 */
[----:B------:R-:W-:-:S00]  /*02a0*/  NOP ;  /* 0x0000000000007918 */ /* 0x000fc00000000000 */
[----:B------:R-:W-:-:S00]  /*02b0*/  NOP ;  /* 0x0000000000007918 */ /* 0x000fc00000000000 */
[----:B------:R-:W-:-:S00]  /*02c0*/  NOP ;  /* 0x0000000000007918 */ /* 0x000fc00000000000 */
[----:B------:R-:W-:-:S00]  /*02d0*/  NOP ;  /* 0x0000000000007918 */ /* 0x000fc00000000000 */
[----:B------:R-:W-:-:S00]  /*02e0*/  NOP ;  /* 0x0000000000007918 */ /* 0x000fc00000000000 */
[----:B------:R-:W-:-:S00]  /*02f0*/  NOP ;  /* 0x0000000000007918 */ /* 0x000fc00000000000 */
.L_x_3:


//--------------------- .nv.global.init           --------------------------
	.section	.nv.global.init,"aw",@progbits
.nv.global.init:
	.type		$str,@object
	.size		$str,($str$1 - $str)
$str:
        /*0000*/ 	.byte	0x25, 0x64, 0x2c, 0x20, 0x25, 0x64, 0x0a, 0x00
	.type		$str$1,@object
	.size		$str$1,(.L_1 - $str$1)
$str$1:
        /*0008*/ 	.byte	0x41, 0x5b, 0x30, 0x5d, 0x3a, 0x20, 0x25, 0x66, 0x0a, 0x00
.L_1:


//--------------------- .nv.shared.reserved.0     --------------------------
	.section	.nv.shared.reserved.0,"aw",@nobits
	.weak		__nv_reservedSMEM_offset_0_alias
	.size		__nv_reservedSMEM_offset_0_alias, 0, 64
	.other		__nv_reservedSMEM_offset_0_alias,@"STO_CUDA_RESERVED_SHARED STV_DEFAULT"
__nv_reservedSMEM_offset_0_alias:
	.zero		0
	.zero		64


//--------------------- .nv.constant0.vector_add  --------------------------
	.section	.nv.constant0.vector_add,"a",@progbits
	.sectionflags	@""
	.align	4
.nv.constant0.vector_add:
	.zero		928


//--------------------- SYMBOLS --------------------------

	.type		.nv.reservedSmem.offset0,@object
	.size		.nv.reservedSmem.offset0,0x4
	.type		vprintf,@function
